//
// Generated by NVIDIA NVVM Compiler
//
// Compiler Build ID: CL-36424714
// Cuda compilation tools, release 13.0, V13.0.88
// Based on NVVM 20.0.0
//

.version 9.0
.target sm_100
.address_size 64

	// .globl	waitCycles

.visible .entry waitCycles(
	.param .u64 .ptr .align 1 waitCycles_param_0,
	.param .u32 waitCycles_param_1
)
{
	.reg .pred 	%p<4>;
	.reg .b32 	%r<6>;
	.reg .b64 	%rd<10>;

	ld.param.u64 	%rd4, [waitCycles_param_0];
	ld.param.u32 	%rd2, [waitCycles_param_1];
	// begin inline asm
	mov.u64 	%rd5, %clock64;
	// end inline asm
	setp.eq.s64 	%p1, %rd4, 0;
	@%p1 bra 	$L__BB0_2;
	cvta.to.global.u64 	%rd6, %rd4;
	mov.u32 	%r1, %tid.x;
	mov.u32 	%r2, %ntid.x;
	mov.u32 	%r3, %ctaid.x;
	mad.lo.s32 	%r4, %r2, %r3, %r1;
	mul.wide.u32 	%rd7, %r4, 8;
	add.s64 	%rd8, %rd6, %rd7;
	st.global.u64 	[%rd8], %rd2;
$L__BB0_2:
	mov.u32 	%r5, %tid.x;
	setp.ne.s32 	%p2, %r5, 0;
	@%p2 bra 	$L__BB0_5;
	add.s64 	%rd3, %rd5, %rd2;
$L__BB0_4:
	// begin inline asm
	mov.u64 	%rd9, %clock64;
	// end inline asm
	setp.lt.u64 	%p3, %rd9, %rd3;
	@%p3 bra 	$L__BB0_4;
$L__BB0_5:
	bar.sync 	0;
	ret;

}
	// .globl	waitNs
.visible .entry waitNs(
	.param .u64 .ptr .align 1 waitNs_param_0,
	.param .u32 waitNs_param_1
)
{
	.reg .pred 	%p<4>;
	.reg .b32 	%r<6>;
	.reg .b64 	%rd<10>;

	ld.param.u64 	%rd4, [waitNs_param_0];
	ld.param.u32 	%rd2, [waitNs_param_1];
	// begin inline asm
	mov.u64 %rd5, %globaltimer;
	// end inline asm
	setp.eq.s64 	%p1, %rd4, 0;
	@%p1 bra 	$L__BB1_2;
	cvta.to.global.u64 	%rd6, %rd4;
	mov.u32 	%r1, %tid.x;
	mov.u32 	%r2, %ntid.x;
	mov.u32 	%r3, %ctaid.x;
	mad.lo.s32 	%r4, %r2, %r3, %r1;
	mul.wide.u32 	%rd7, %r4, 8;
	add.s64 	%rd8, %rd6, %rd7;
	st.global.u64 	[%rd8], %rd2;
$L__BB1_2:
	mov.u32 	%r5, %tid.x;
	setp.ne.s32 	%p2, %r5, 0;
	@%p2 bra 	$L__BB1_5;
	add.s64 	%rd3, %rd5, %rd2;
$L__BB1_4:
	// begin inline asm
	mov.u64 %rd9, %globaltimer;
	// end inline asm
	setp.lt.u64 	%p3, %rd9, %rd3;
	@%p3 bra 	$L__BB1_4;
$L__BB1_5:
	bar.sync 	0;
	ret;

}


// ===== COMPILED SASS (sm_100) =====

	.target	sm_100

	.elftype	@"ET_EXEC"


//--------------------- .note.nv.tkinfo           --------------------------
	.section	.note.nv.tkinfo,"",@"SHT_NOTE"
	.sectionflags	@"SHF_NOTE_NV_TKINFO"
	.tkinfo
        /*0018*/ 	.word	0x00000002
        /*0030*/ 	.string	""
        /*0030*/ 	.string	"ptxas"
        /*0030*/ 	.string	"Cuda compilation tools, release 13.0, V13.0.88"
        /*0030*/ 	.string	"Build cuda_13.0.r13.0/compiler.36424714_0"
        /*0030*/ 	.string	"-arch sm_100 -m 64 "



//--------------------- .note.nv.cuinfo           --------------------------
	.section	.note.nv.cuinfo,"",@"SHT_NOTE"
	.sectionflags	@"SHF_NOTE_NV_CUINFO"
        /*0018*/ 	.short	0x0002
        /*001a*/ 	.short	0x0064
        /*001c*/ 	.short	0x0082
	.zero		2


//--------------------- .nv.info                  --------------------------
	.section	.nv.info,"",@"SHT_CUDA_INFO"
	.align	4


	//----- nvinfo : EIATTR_REGCOUNT
	.align		4
        /*0000*/ 	.byte	0x04, 0x2f
        /*0002*/ 	.short	(.L_1 - .L_0)
	.align		4
.L_0:
        /*0004*/ 	.word	index@(waitCycles)
        /*0008*/ 	.word	0x0000000a


	//----- nvinfo : EIATTR_FRAME_SIZE
	.align		4
.L_1:
        /*000c*/ 	.byte	0x04, 0x11
        /*000e*/ 	.short	(.L_3 - .L_2)
	.align		4
.L_2:
        /*0010*/ 	.word	index@(waitCycles)
        /*0014*/ 	.word	0x00000000


	//----- nvinfo : EIATTR_REGCOUNT
	.align		4
.L_3:
        /*0018*/ 	.byte	0x04, 0x2f
        /*001a*/ 	.short	(.L_5 - .L_4)
	.align		4
.L_4:
        /*001c*/ 	.word	index@(waitNs)
        /*0020*/ 	.word	0x0000000a


	//----- nvinfo : EIATTR_FRAME_SIZE
	.align		4
.L_5:
        /*0024*/ 	.byte	0x04, 0x11
        /*0026*/ 	.short	(.L_7 - .L_6)
	.align		4
.L_6:
        /*0028*/ 	.word	index@(waitNs)
        /*002c*/ 	.word	0x00000000


	//----- nvinfo : EIATTR_MIN_STACK_SIZE
	.align		4
.L_7:
        /*0030*/ 	.byte	0x04, 0x12
        /*0032*/ 	.short	(.L_9 - .L_8)
	.align		4
.L_8:
        /*0034*/ 	.word	index@(waitNs)
        /*0038*/ 	.word	0x00000000


	//----- nvinfo : EIATTR_MIN_STACK_SIZE
	.align		4
.L_9:
        /*003c*/ 	.byte	0x04, 0x12
        /*003e*/ 	.short	(.L_11 - .L_10)
	.align		4
.L_10:
        /*0040*/ 	.word	index@(waitCycles)
        /*0044*/ 	.word	0x00000000
.L_11:


//--------------------- .nv.compat                --------------------------
	.section	.nv.compat,"",@"SHT_CUDA_COMPAT_INFO"
	.align	4
        /*0000*/ 	.byte	0x02, 0x09, 0x00, 0x00, 0x02, 0x02, 0x01, 0x00, 0x02, 0x05, 0x05, 0x00, 0x03, 0x07, 0x01, 0x01
        /*0010*/ 	.byte	0x02, 0x03, 0x00, 0x00, 0x02, 0x06, 0x01, 0x00, 0x04, 0x0b, 0x08, 0x00, 0x09, 0x00, 0x00, 0x00
        /*0020*/ 	.byte	0x00, 0x00, 0x00, 0x00


//--------------------- .nv.info.waitNs           --------------------------
	.section	.nv.info.waitNs,"",@"SHT_CUDA_INFO"
	.sectionflags	@""
	.align	4


	//----- nvinfo : EIATTR_CUDA_API_VERSION
	.align		4
        /*0000*/ 	.byte	0x04, 0x37
        /*0002*/ 	.short	(.L_13 - .L_12)
.L_12:
        /*0004*/ 	.word	0x00000082


	//----- nvinfo : EIATTR_KPARAM_INFO
	.align		4
.L_13:
        /*0008*/ 	.byte	0x04, 0x17
        /*000a*/ 	.short	(.L_15 - .L_14)
.L_14:
        /*000c*/ 	.word	0x00000000
        /*0010*/ 	.short	0x0001
        /*0012*/ 	.short	0x0008
        /*0014*/ 	.byte	0x00, 0xf0, 0x11, 0x00


	//----- nvinfo : EIATTR_KPARAM_INFO
	.align		4
.L_15:
        /*0018*/ 	.byte	0x04, 0x17
        /*001a*/ 	.short	(.L_17 - .L_16)
.L_16:
        /*001c*/ 	.word	0x00000000
        /*0020*/ 	.short	0x0000
        /*0022*/ 	.short	0x0000
        /*0024*/ 	.byte	0x00, 0xf5, 0x21, 0x00


	//----- nvinfo : EIATTR_SPARSE_MMA_MASK
	.align		4
.L_17:
        /*0028*/ 	.byte	0x03, 0x50
        /*002a*/ 	.short	0x0000


	//----- nvinfo : EIATTR_MAXREG_COUNT
	.align		4
        /*002c*/ 	.byte	0x03, 0x1b
        /*002e*/ 	.short	0x00ff


	//----- nvinfo : EIATTR_NUM_BARRIERS
	.align		4
        /*0030*/ 	.byte	0x02, 0x4c
        /*0032*/ 	.byte	0x01
	.zero		1


	//----- nvinfo : EIATTR_MERCURY_ISA_VERSION
	.align		4
        /*0034*/ 	.byte	0x03, 0x5f
        /*0036*/ 	.short	0x0101


	//----- nvinfo : EIATTR_VRC_CTA_INIT_COUNT
	.align		4
        /*0038*/ 	.byte	0x02, 0x4a
	.zero		1
	.zero		1


	//----- nvinfo : EIATTR_EXIT_INSTR_OFFSETS
	.align		4
        /*003c*/ 	.byte	0x04, 0x1c
        /*003e*/ 	.short	(.L_19 - .L_18)


	//   ....[0]....
.L_18:
        /*0040*/ 	.word	0x000001d0


	//----- nvinfo : EIATTR_CRS_STACK_SIZE
	.align		4
.L_19:
        /*0044*/ 	.byte	0x04, 0x1e
        /*0046*/ 	.short	(.L_21 - .L_20)
.L_20:
        /*0048*/ 	.word	0x00000000


	//----- nvinfo : EIATTR_CBANK_PARAM_SIZE
	.align		4
.L_21:
        /*004c*/ 	.byte	0x03, 0x19
        /*004e*/ 	.short	0x000c


	//----- nvinfo : EIATTR_PARAM_CBANK
	.align		4
        /*0050*/ 	.byte	0x04, 0x0a
        /*0052*/ 	.short	(.L_23 - .L_22)
	.align		4
.L_22:
        /*0054*/ 	.word	index@(.nv.constant0.waitNs)
        /*0058*/ 	.short	0x0380
        /*005a*/ 	.short	0x000c


	//----- nvinfo : EIATTR_SW_WAR
	.align		4
.L_23:
        /*005c*/ 	.byte	0x04, 0x36
        /*005e*/ 	.short	(.L_25 - .L_24)
.L_24:
        /*0060*/ 	.word	0x00000008
.L_25:


//--------------------- .nv.info.waitCycles       --------------------------
	.section	.nv.info.waitCycles,"",@"SHT_CUDA_INFO"
	.sectionflags	@""
	.align	4


	//----- nvinfo : EIATTR_CUDA_API_VERSION
	.align		4
        /*0000*/ 	.byte	0x04, 0x37
        /*0002*/ 	.short	(.L_27 - .L_26)
.L_26:
        /*0004*/ 	.word	0x00000082


	//----- nvinfo : EIATTR_KPARAM_INFO
	.align		4
.L_27:
        /*0008*/ 	.byte	0x04, 0x17
        /*000a*/ 	.short	(.L_29 - .L_28)
.L_28:
        /*000c*/ 	.word	0x00000000
        /*0010*/ 	.short	0x0001
        /*0012*/ 	.short	0x0008
        /*0014*/ 	.byte	0x00, 0xf0, 0x11, 0x00


	//----- nvinfo : EIATTR_KPARAM_INFO
	.align		4
.L_29:
        /*0018*/ 	.byte	0x04, 0x17
        /*001a*/ 	.short	(.L_31 - .L_30)
.L_30:
        /*001c*/ 	.word	0x00000000
        /*0020*/ 	.short	0x0000
        /*0022*/ 	.short	0x0000
        /*0024*/ 	.byte	0x00, 0xf5, 0x21, 0x00


	//----- nvinfo : EIATTR_SPARSE_MMA_MASK
	.align		4
.L_31:
        /*0028*/ 	.byte	0x03, 0x50
        /*002a*/ 	.short	0x0000


	//----- nvinfo : EIATTR_MAXREG_COUNT
	.align		4
        /*002c*/ 	.byte	0x03, 0x1b
        /*002e*/ 	.short	0x00ff


	//----- nvinfo : EIATTR_NUM_BARRIERS
	.align		4
        /*0030*/ 	.byte	0x02, 0x4c
        /*0032*/ 	.byte	0x01
	.zero		1


	//----- nvinfo : EIATTR_MERCURY_ISA_VERSION
	.align		4
        /*0034*/ 	.byte	0x03, 0x5f
        /*0036*/ 	.short	0x0101


	//----- nvinfo : EIATTR_VRC_CTA_INIT_COUNT
	.align		4
        /*0038*/ 	.byte	0x02, 0x4a
	.zero		1
	.zero		1


	//----- nvinfo : EIATTR_EXIT_INSTR_OFFSETS
	.align		4
        /*003c*/ 	.byte	0x04, 0x1c
        /*003e*/ 	.short	(.L_33 - .L_32)


	//   ....[0]....
.L_32:
        /*0040*/ 	.word	0x000001d0


	//----- nvinfo : EIATTR_CRS_STACK_SIZE
	.align		4
.L_33:
        /*0044*/ 	.byte	0x04, 0x1e
        /*0046*/ 	.short	(.L_35 - .L_34)
.L_34:
        /*0048*/ 	.word	0x00000000


	//----- nvinfo : EIATTR_CBANK_PARAM_SIZE
	.align		4
.L_35:
        /*004c*/ 	.byte	0x03, 0x19
        /*004e*/ 	.short	0x000c


	//----- nvinfo : EIATTR_PARAM_CBANK
	.align		4
        /*0050*/ 	.byte	0x04, 0x0a
        /*0052*/ 	.short	(.L_37 - .L_36)
	.align		4
.L_36:
        /*0054*/ 	.word	index@(.nv.constant0.waitCycles)
        /*0058*/ 	.short	0x0380
        /*005a*/ 	.short	0x000c


	//----- nvinfo : EIATTR_SW_WAR
	.align		4
.L_37:
        /*005c*/ 	.byte	0x04, 0x36
        /*005e*/ 	.short	(.L_39 - .L_38)
.L_38:
        /*0060*/ 	.word	0x00000008
.L_39:


//--------------------- .nv.callgraph             --------------------------
	.section	.nv.callgraph,"",@"SHT_CUDA_CALLGRAPH"
	.align	4
	.sectionentsize	8
	.align		4
        /*0000*/ 	.word	0x00000000
	.align		4
        /*0004*/ 	.word	0xffffffff
	.align		4
        /*0008*/ 	.word	0x00000000
	.align		4
        /*000c*/ 	.word	0xfffffffe
	.align		4
        /*0010*/ 	.word	0x00000000
	.align		4
        /*0014*/ 	.word	0xfffffffd
	.align		4
        /*0018*/ 	.word	0x00000000
	.align		4
        /*001c*/ 	.word	0xfffffffc


//--------------------- .text.waitNs              --------------------------
	.section	.text.waitNs,"ax",@progbits
	.align	128
        .global         waitNs
        .type           waitNs,@function
        .size           waitNs,(.L_x_10 - waitNs)
        .other          waitNs,@"STO_CUDA_ENTRY STV_DEFAULT"
waitNs:
.text.waitNs:
[----:B------:R-:W-:Y:S01]  /*0000*/  LDC R1, c[0x0][0x37c] ;  /* 0x0000df00ff017b82 */ /* 0x000fe20000000800 */
[----:B------:R-:W0:Y:S01]  /*0010*/  LDCU UR7, c[0x0][0x388] ;  /* 0x00007100ff0777ac */ /* 0x000e220008000800 */
[----:B------:R-:W-:Y:S01]  /*0020*/  CS2R R6, SR_GLOBALTIMERLO ;  /* 0x0000000000067805 */ /* 0x000fe20000015200 */
[----:B------:R-:W1:Y:S01]  /*0030*/  LDCU.64 UR4, c[0x0][0x380] ;  /* 0x00007000ff0477ac */ /* 0x000e620008000a00 */
[----:B------:R-:W2:Y:S01]  /*0040*/  S2R R0, SR_TID.X ;  /* 0x0000000000007919 */ /* 0x000ea20000002100 */
[----:B-1----:R-:W-:-:S04]  /*0050*/  UISETP.NE.U32.AND UP0, UPT, UR4, URZ, UPT ;  /* 0x000000ff0400728c */ /* 0x002fc8000bf05070 */
[----:B------:R-:W-:Y:S01]  /*0060*/  UISETP.NE.AND.EX UP0, UPT, UR5, URZ, UPT, UP0 ;  /* 0x000000ff0500728c */ /* 0x000fe2000bf05300 */
[----:B--2---:R-:W-:-:S08]  /*0070*/  ISETP.NE.AND P0, PT, R0, RZ, PT ;  /* 0x000000ff0000720c */ /* 0x004fd00003f05270 */
[----:B0-----:R-:W-:Y:S05]  /*0080*/  BRA.U !UP0, `(.L_x_0) ;  /* 0x0000000108287547 */ /* 0x001fea000b800000 */
[----:B------:R-:W0:Y:S01]  /*0090*/  S2R R3, SR_TID.X ;  /* 0x0000000000037919 */ /* 0x000e220000002100 */
[----:B------:R-:W1:Y:S01]  /*00a0*/  LDC.64 R4, c[0x0][0x380] ;  /* 0x0000e000ff047b82 */ /* 0x000e620000000a00 */
[----:B------:R-:W0:Y:S01]  /*00b0*/  LDCU UR6, c[0x0][0x360] ;  /* 0x00006c00ff0677ac */ /* 0x000e220008000800 */
[----:B------:R-:W-:Y:S01]  /*00c0*/  IMAD.U32 R2, RZ, RZ, UR7 ;  /* 0x00000007ff027e24 */ /* 0x000fe2000f8e00ff */
[----:B------:R-:W0:Y:S01]  /*00d0*/  S2R R0, SR_CTAID.X ;  /* 0x0000000000007919 */ /* 0x000e220000002500 */
[----:B------:R-:W2:Y:S01]  /*00e0*/  LDCU.64 UR4, c[0x0][0x358] ;  /* 0x00006b00ff0477ac */ /* 0x000ea20008000a00 */
[----:B0-----:R-:W-:-:S04]  /*00f0*/  IMAD R3, R0, UR6, R3 ;  /* 0x0000000600037c24 */ /* 0x001fc8000f8e0203 */
[----:B-1----:R-:W-:-:S04]  /*0100*/  IMAD.WIDE.U32 R4, R3, 0x8, R4 ;  /* 0x0000000803047825 */ /* 0x002fc800078e0004 */
[----:B------:R-:W-:-:S05]  /*0110*/  IMAD.MOV.U32 R3, RZ, RZ, RZ ;  /* 0x000000ffff037224 */ /* 0x000fca00078e00ff */
[----:B--2---:R0:W-:Y:S02]  /*0120*/  STG.E.64 desc[UR4][R4.64], R2 ;  /* 0x0000000204007986 */ /* 0x0041e4000c101b04 */
.L_x_0:
[----:B------:R-:W-:Y:S04]  /*0130*/  BSSY.RECONVERGENT B0, `(.L_x_1) ;  /* 0x0000008000007945 */ /* 0x000fe80003800200 */
[----:B------:R-:W-:Y:S05]  /*0140*/  @P0 BRA `(.L_x_2) ;  /* 0x0000000000180947 */ /* 0x000fea0003800000 */
[----:B0-----:R-:W-:-:S05]  /*0150*/  IADD3 R5, P0, PT, R6, UR7, RZ ;  /* 0x0000000706057c10 */ /* 0x001fca000ff1e0ff */
[----:B------:R-:W-:-:S08]  /*0160*/  IMAD.X R7, RZ, RZ, R7, P0 ;  /* 0x000000ffff077224 */ /* 0x000fd000000e0607 */
.L_x_3:
[----:B------:R-:W-:-:S06]  /*0170*/  CS2R R2, SR_GLOBALTIMERLO ;  /* 0x0000000000027805 */ /* 0x000fcc0000015200 */
[----:B------:R-:W-:-:S04]  /*0180*/  ISETP.GE.U32.AND P0, PT, R2, R5, PT ;  /* 0x000000050200720c */ /* 0x000fc80003f06070 */
[----:B------:R-:W-:-:S13]  /*0190*/  ISETP.GE.U32.AND.EX P0, PT, R3, R7, PT, P0 ;  /* 0x000000070300720c */ /* 0x000fda0003f06100 */
[----:B------:R-:W-:Y:S05]  /*01a0*/  @!P0 BRA `(.L_x_3) ;  /* 0xfffffffc00f08947 */ /* 0x000fea000383ffff */
.L_x_2:
[----:B------:R-:W-:Y:S05]  /*01b0*/  BSYNC.RECONVERGENT B0 ;  /* 0x0000000000007941 */ /* 0x000fea0003800200 */
.L_x_1:
[----:B------:R-:W-:Y:S06]  /*01c0*/  BAR.SYNC.DEFER_BLOCKING 0x0 ;  /* 0x0000000000007b1d */ /* 0x000fec0000010000 */
[----:B------:R-:W-:Y:S05]  /*01d0*/  EXIT ;  /* 0x000000000000794d */ /* 0x000fea0003800000 */
.L_x_4:
[----:B------:R-:W-:-:S00]  /*01e0*/  BRA `(.L_x_4) ;  /* 0xfffffffc00fc7947 */ /* 0x000fc0000383ffff */
[----:B------:R-:W-:-:S00]  /*01f0*/  NOP ;  /* 0x0000000000007918 */ /* 0x000fc00000000000 */
        /* <DEDUP_REMOVED lines=8> */
.L_x_10:


//--------------------- .text.waitCycles          --------------------------
	.section	.text.waitCycles,"ax",@progbits
	.align	128
        .global         waitCycles
        .type           waitCycles,@function
        .size           waitCycles,(.L_x_11 - waitCycles)
        .other          waitCycles,@"STO_CUDA_ENTRY STV_DEFAULT"
waitCycles:
.text.waitCycles:
[----:B------:R-:W-:Y:S01]  /*0000*/  LDC R1, c[0x0][0x37c] ;  /* 0x0000df00ff017b82 */ /* 0x000fe20000000800 */
[----:B------:R-:W0:Y:S01]  /*0010*/  LDCU UR7, c[0x0][0x388] ;  /* 0x00007100ff0777ac */ /* 0x000e220008000800 */
[----:B------:R-:W-:Y:S01]  /*0020*/  CS2R R6, SR_CLOCKLO ;  /* 0x0000000000067805 */ /* 0x000fe20000015000 */
        /* <DEDUP_REMOVED lines=16> */
.L_x_5:
[----:B------:R-:W-:Y:S04]  /*0130*/  BSSY.RECONVERGENT B0, `(.L_x_6) ;  /* 0x0000008000007945 */ /* 0x000fe80003800200 */
[----:B------:R-:W-:Y:S05]  /*0140*/  @P0 BRA `(.L_x_7) ;  /* 0x0000000000180947 */ /* 0x000fea0003800000 */
[----:B0-----:R-:W-:-:S05]  /*0150*/  IADD3 R5, P0, PT, R6, UR7, RZ ;  /* 0x0000000706057c10 */ /* 0x001fca000ff1e0ff */
[----:B------:R-:W-:-:S08]  /*0160*/  IMAD.X R7, RZ, RZ, R7, P0 ;  /* 0x000000ffff077224 */ /* 0x000fd000000e0607 */
.L_x_8:
[----:B------:R-:W-:-:S06]  /*0170*/  CS2R R2, SR_CLOCKLO ;  /* 0x0000000000027805 */ /* 0x000fcc0000015000 */
[----:B------:R-:W-:-:S04]  /*0180*/  ISETP.GE.U32.AND P0, PT, R2, R5, PT ;  /* 0x000000050200720c */ /* 0x000fc80003f06070 */
[----:B------:R-:W-:-:S13]  /*0190*/  ISETP.GE.U32.AND.EX P0, PT, R3, R7, PT, P0 ;  /* 0x000000070300720c */ /* 0x000fda0003f06100 */
[----:B------:R-:W-:Y:S05]  /*01a0*/  @!P0 BRA `(.L_x_8) ;  /* 0xfffffffc00f08947 */ /* 0x000fea000383ffff */
.L_x_7:
[----:B------:R-:W-:Y:S05]  /*01b0*/  BSYNC.RECONVERGENT B0 ;  /* 0x0000000000007941 */ /* 0x000fea0003800200 */
.L_x_6:
[----:B------:R-:W-:Y:S06]  /*01c0*/  BAR.SYNC.DEFER_BLOCKING 0x0 ;  /* 0x0000000000007b1d */ /* 0x000fec0000010000 */
[----:B------:R-:W-:Y:S05]  /*01d0*/  EXIT ;  /* 0x000000000000794d */ /* 0x000fea0003800000 */
.L_x_9:
        /* <DEDUP_REMOVED lines=10> */
.L_x_11:


//--------------------- .nv.shared.reserved.0     --------------------------
	.section	.nv.shared.reserved.0,"aw",@nobits
	.weak		__nv_reservedSMEM_offset_0_alias
	.size		__nv_reservedSMEM_offset_0_alias, 0, 64
	.other		__nv_reservedSMEM_offset_0_alias,@"STO_CUDA_RESERVED_SHARED STV_DEFAULT"
__nv_reservedSMEM_offset_0_alias:
	.zero		0
	.zero		64


//--------------------- .nv.constant0.waitNs      --------------------------
	.section	.nv.constant0.waitNs,"a",@progbits
	.sectionflags	@""
	.align	4
.nv.constant0.waitNs:
	.zero		908


//--------------------- .nv.constant0.waitCycles  --------------------------
	.section	.nv.constant0.waitCycles,"a",@progbits
	.sectionflags	@""
	.align	4
.nv.constant0.waitCycles:
	.zero		908


//--------------------- SYMBOLS --------------------------

	.type		.nv.reservedSmem.offset0,@object
	.size		.nv.reservedSmem.offset0,0x4
